//
// Generated by NVIDIA NVVM Compiler
//
// Compiler Build ID: CL-36424714
// Cuda compilation tools, release 13.0, V13.0.88
// Based on NVVM 20.0.0
//

.version 9.0
.target sm_100
.address_size 64

	// .globl	_Z9main_workPcS_PiS0_S0_S0_S0_S0_S0_S0_S0_iiiii

.visible .entry _Z9main_workPcS_PiS0_S0_S0_S0_S0_S0_S0_S0_iiiii(
	.param .u64 .ptr .align 1 _Z9main_workPcS_PiS0_S0_S0_S0_S0_S0_S0_S0_iiiii_param_0,
	.param .u64 .ptr .align 1 _Z9main_workPcS_PiS0_S0_S0_S0_S0_S0_S0_S0_iiiii_param_1,
	.param .u64 .ptr .align 1 _Z9main_workPcS_PiS0_S0_S0_S0_S0_S0_S0_S0_iiiii_param_2,
	.param .u64 .ptr .align 1 _Z9main_workPcS_PiS0_S0_S0_S0_S0_S0_S0_S0_iiiii_param_3,
	.param .u64 .ptr .align 1 _Z9main_workPcS_PiS0_S0_S0_S0_S0_S0_S0_S0_iiiii_param_4,
	.param .u64 .ptr .align 1 _Z9main_workPcS_PiS0_S0_S0_S0_S0_S0_S0_S0_iiiii_param_5,
	.param .u64 .ptr .align 1 _Z9main_workPcS_PiS0_S0_S0_S0_S0_S0_S0_S0_iiiii_param_6,
	.param .u64 .ptr .align 1 _Z9main_workPcS_PiS0_S0_S0_S0_S0_S0_S0_S0_iiiii_param_7,
	.param .u64 .ptr .align 1 _Z9main_workPcS_PiS0_S0_S0_S0_S0_S0_S0_S0_iiiii_param_8,
	.param .u64 .ptr .align 1 _Z9main_workPcS_PiS0_S0_S0_S0_S0_S0_S0_S0_iiiii_param_9,
	.param .u64 .ptr .align 1 _Z9main_workPcS_PiS0_S0_S0_S0_S0_S0_S0_S0_iiiii_param_10,
	.param .u32 _Z9main_workPcS_PiS0_S0_S0_S0_S0_S0_S0_S0_iiiii_param_11,
	.param .u32 _Z9main_workPcS_PiS0_S0_S0_S0_S0_S0_S0_S0_iiiii_param_12,
	.param .u32 _Z9main_workPcS_PiS0_S0_S0_S0_S0_S0_S0_S0_iiiii_param_13,
	.param .u32 _Z9main_workPcS_PiS0_S0_S0_S0_S0_S0_S0_S0_iiiii_param_14,
	.param .u32 _Z9main_workPcS_PiS0_S0_S0_S0_S0_S0_S0_S0_iiiii_param_15
)
{
	.reg .pred 	%p<20>;
	.reg .b16 	%rs<3>;
	.reg .b32 	%r<84>;
	.reg .b64 	%rd<53>;

	ld.param.u64 	%rd21, [_Z9main_workPcS_PiS0_S0_S0_S0_S0_S0_S0_S0_iiiii_param_2];
	ld.param.u64 	%rd22, [_Z9main_workPcS_PiS0_S0_S0_S0_S0_S0_S0_S0_iiiii_param_3];
	ld.param.u64 	%rd23, [_Z9main_workPcS_PiS0_S0_S0_S0_S0_S0_S0_S0_iiiii_param_4];
	ld.param.u64 	%rd24, [_Z9main_workPcS_PiS0_S0_S0_S0_S0_S0_S0_S0_iiiii_param_7];
	ld.param.u64 	%rd19, [_Z9main_workPcS_PiS0_S0_S0_S0_S0_S0_S0_S0_iiiii_param_8];
	ld.param.u64 	%rd25, [_Z9main_workPcS_PiS0_S0_S0_S0_S0_S0_S0_S0_iiiii_param_9];
	ld.param.u64 	%rd20, [_Z9main_workPcS_PiS0_S0_S0_S0_S0_S0_S0_S0_iiiii_param_10];
	ld.param.u32 	%r29, [_Z9main_workPcS_PiS0_S0_S0_S0_S0_S0_S0_S0_iiiii_param_11];
	ld.param.u32 	%r30, [_Z9main_workPcS_PiS0_S0_S0_S0_S0_S0_S0_S0_iiiii_param_12];
	ld.param.u32 	%r31, [_Z9main_workPcS_PiS0_S0_S0_S0_S0_S0_S0_S0_iiiii_param_14];
	ld.param.u32 	%r32, [_Z9main_workPcS_PiS0_S0_S0_S0_S0_S0_S0_S0_iiiii_param_15];
	cvta.to.global.u64 	%rd1, %rd25;
	cvta.to.global.u64 	%rd2, %rd23;
	cvta.to.global.u64 	%rd3, %rd21;
	cvta.to.global.u64 	%rd4, %rd24;
	cvta.to.global.u64 	%rd5, %rd22;
	mov.u32 	%r33, %ctaid.x;
	mov.u32 	%r34, %ntid.x;
	mov.u32 	%r35, %tid.x;
	mad.lo.s32 	%r1, %r33, %r34, %r35;
	setp.gt.s32 	%p1, %r1, %r32;
	@%p1 bra 	$L__BB0_26;
	bar.sync 	0;
	setp.ne.s32 	%p2, %r1, 0;
	setp.lt.s32 	%p3, %r31, 1;
	or.pred  	%p4, %p2, %p3;
	@%p4 bra 	$L__BB0_3;
	mad.lo.s32 	%r36, %r31, %r29, %r30;
	st.global.u32 	[%rd5], %r36;
	add.s32 	%r37, %r36, %r29;
	st.global.u32 	[%rd4], %r37;
$L__BB0_3:
	setp.lt.s32 	%p5, %r1, 1;
	setp.ne.s32 	%p6, %r31, 0;
	or.pred  	%p7, %p5, %p6;
	@%p7 bra 	$L__BB0_5;
	mad.lo.s32 	%r70, %r29, %r1, %r30;
	mul.wide.u32 	%rd45, %r1, 4;
	add.s64 	%rd46, %rd3, %rd45;
	st.global.u32 	[%rd46], %r70;
	add.s32 	%r71, %r70, %r29;
	add.s64 	%rd47, %rd2, %rd45;
	st.global.u32 	[%rd47], %r71;
	bra.uni 	$L__BB0_26;
$L__BB0_5:
	min.s32 	%r38, %r1, %r31;
	setp.lt.s32 	%p8, %r38, 1;
	@%p8 bra 	$L__BB0_26;
	ld.param.u64 	%rd50, [_Z9main_workPcS_PiS0_S0_S0_S0_S0_S0_S0_S0_iiiii_param_5];
	ld.param.u64 	%rd49, [_Z9main_workPcS_PiS0_S0_S0_S0_S0_S0_S0_S0_iiiii_param_1];
	ld.param.u64 	%rd48, [_Z9main_workPcS_PiS0_S0_S0_S0_S0_S0_S0_S0_iiiii_param_0];
	cvt.u64.u32 	%rd26, %r1;
	mul.wide.u32 	%rd27, %r1, 4;
	add.s64 	%rd28, %rd2, %rd27;
	ld.global.u32 	%r40, [%rd28];
	add.s64 	%rd29, %rd3, %rd27;
	ld.global.u32 	%r41, [%rd29];
	add.s32 	%r42, %r41, %r30;
	min.s32 	%r43, %r40, %r42;
	add.s32 	%r44, %r43, %r29;
	cvta.to.global.u64 	%rd30, %rd50;
	add.s64 	%rd6, %rd30, %rd27;
	st.global.u32 	[%rd6], %r44;
	bar.sync 	0;
	cvt.u64.u32 	%rd31, %r31;
	cvta.to.global.u64 	%rd32, %rd48;
	add.s64 	%rd33, %rd32, %rd31;
	ld.global.u8 	%rs1, [%rd33];
	cvta.to.global.u64 	%rd34, %rd49;
	add.s64 	%rd35, %rd34, %rd26;
	ld.global.u8 	%rs2, [%rd35];
	setp.ne.s16 	%p9, %rs1, %rs2;
	selp.u32 	%r2, 1, 0, %p9;
	bar.sync 	0;
	ld.global.u32 	%r45, [%rd6];
	add.s32 	%r46, %r1, -1;
	mul.wide.u32 	%rd36, %r46, 4;
	add.s64 	%rd7, %rd3, %rd36;
	ld.global.u32 	%r47, [%rd7];
	add.s32 	%r48, %r47, %r2;
	min.s32 	%r49, %r45, %r48;
	cvta.to.global.u64 	%rd37, %rd19;
	add.s64 	%rd38, %rd37, %rd27;
	st.global.u32 	[%rd38], %r49;
	bar.sync 	0;
	ld.global.u32 	%r50, [%rd38];
	mul.lo.s32 	%r3, %r29, %r1;
	sub.s32 	%r51, %r30, %r3;
	add.s32 	%r52, %r51, %r50;
	add.s64 	%rd39, %rd1, %rd27;
	st.global.u32 	[%rd39], %r52;
	bar.sync 	0;
	ld.global.u32 	%r53, [%rd39];
	cvta.to.global.u64 	%rd40, %rd20;
	add.s64 	%rd8, %rd40, %rd27;
	st.global.u32 	[%rd8], %r53;
	bar.sync 	0;
	ld.global.u32 	%r75, [%rd8];
	and.b32  	%r5, %r1, 3;
	setp.lt.u32 	%p10, %r1, 4;
	mov.b32 	%r80, 1;
	@%p10 bra 	$L__BB0_18;
	and.b32  	%r55, %r1, 2147483644;
	neg.s32 	%r73, %r55;
	add.s64 	%rd51, %rd1, 8;
	mov.b32 	%r72, 0;
$L__BB0_8:
	ld.global.u32 	%r10, [%rd51+-4];
	setp.le.s32 	%p11, %r75, %r10;
	@%p11 bra 	$L__BB0_10;
	st.global.u32 	[%rd8], %r10;
	mov.u32 	%r75, %r10;
$L__BB0_10:
	ld.global.u32 	%r12, [%rd51];
	setp.le.s32 	%p12, %r75, %r12;
	@%p12 bra 	$L__BB0_12;
	st.global.u32 	[%rd8], %r12;
	mov.u32 	%r75, %r12;
$L__BB0_12:
	ld.global.u32 	%r14, [%rd51+4];
	setp.le.s32 	%p13, %r75, %r14;
	@%p13 bra 	$L__BB0_14;
	st.global.u32 	[%rd8], %r14;
	mov.u32 	%r75, %r14;
$L__BB0_14:
	ld.global.u32 	%r16, [%rd51+8];
	setp.le.s32 	%p14, %r75, %r16;
	@%p14 bra 	$L__BB0_16;
	st.global.u32 	[%rd8], %r16;
	mov.u32 	%r75, %r16;
$L__BB0_16:
	add.s32 	%r73, %r73, 4;
	add.s32 	%r72, %r72, 4;
	add.s64 	%rd51, %rd51, 16;
	setp.ne.s32 	%p15, %r73, 0;
	@%p15 bra 	$L__BB0_8;
	add.s32 	%r80, %r72, 1;
$L__BB0_18:
	setp.eq.s32 	%p16, %r5, 0;
	@%p16 bra 	$L__BB0_23;
	mul.wide.u32 	%rd41, %r80, 4;
	add.s64 	%rd52, %rd1, %rd41;
	neg.s32 	%r81, %r5;
$L__BB0_20:
	.pragma "nounroll";
	ld.global.u32 	%r26, [%rd52];
	setp.le.s32 	%p17, %r75, %r26;
	@%p17 bra 	$L__BB0_22;
	st.global.u32 	[%rd8], %r26;
	mov.u32 	%r75, %r26;
$L__BB0_22:
	add.s64 	%rd52, %rd52, 4;
	add.s32 	%r81, %r81, 1;
	setp.ne.s32 	%p18, %r81, 0;
	@%p18 bra 	$L__BB0_20;
$L__BB0_23:
	bar.sync 	0;
	ld.global.u32 	%r56, [%rd8];
	add.s32 	%r57, %r3, %r29;
	add.s32 	%r58, %r56, %r57;
	add.s64 	%rd15, %rd4, %rd27;
	st.global.u32 	[%rd15+4], %r58;
	bar.sync 	0;
	setp.ne.s32 	%p19, %r1, 1;
	@%p19 bra 	$L__BB0_25;
	ld.global.u32 	%r59, [%rd4];
	ld.global.u32 	%r60, [%rd5];
	add.s32 	%r61, %r60, %r30;
	min.s32 	%r62, %r59, %r61;
	add.s32 	%r63, %r62, %r29;
	st.global.u32 	[%rd4+4], %r63;
$L__BB0_25:
	bar.sync 	0;
	ld.global.u32 	%r64, [%rd6];
	ld.global.u32 	%r65, [%rd15];
	ld.global.u32 	%r66, [%rd7];
	add.s32 	%r67, %r66, %r2;
	min.s32 	%r68, %r64, %r65;
	min.s32 	%r69, %r68, %r67;
	add.s64 	%rd44, %rd5, %rd27;
	st.global.u32 	[%rd44], %r69;
$L__BB0_26:
	ret;

}


// ===== COMPILED SASS (sm_100) =====

	.target	sm_100

	.elftype	@"ET_EXEC"


//--------------------- .note.nv.tkinfo           --------------------------
	.section	.note.nv.tkinfo,"",@"SHT_NOTE"
	.sectionflags	@"SHF_NOTE_NV_TKINFO"
	.tkinfo
        /*0018*/ 	.word	0x00000002
        /*0030*/ 	.string	""
        /*0030*/ 	.string	"ptxas"
        /*0030*/ 	.string	"Cuda compilation tools, release 13.0, V13.0.88"
        /*0030*/ 	.string	"Build cuda_13.0.r13.0/compiler.36424714_0"
        /*0030*/ 	.string	"-arch sm_100 -m 64 "



//--------------------- .note.nv.cuinfo           --------------------------
	.section	.note.nv.cuinfo,"",@"SHT_NOTE"
	.sectionflags	@"SHF_NOTE_NV_CUINFO"
        /*0018*/ 	.short	0x0002
        /*001a*/ 	.short	0x0064
        /*001c*/ 	.short	0x0082
	.zero		2


//--------------------- .nv.info                  --------------------------
	.section	.nv.info,"",@"SHT_CUDA_INFO"
	.align	4


	//----- nvinfo : EIATTR_REGCOUNT
	.align		4
        /*0000*/ 	.byte	0x04, 0x2f
        /*0002*/ 	.short	(.L_1 - .L_0)
	.align		4
.L_0:
        /*0004*/ 	.word	index@(_Z9main_workPcS_PiS0_S0_S0_S0_S0_S0_S0_S0_iiiii)
        /*0008*/ 	.word	0x00000016


	//----- nvinfo : EIATTR_FRAME_SIZE
	.align		4
.L_1:
        /*000c*/ 	.byte	0x04, 0x11
        /*000e*/ 	.short	(.L_3 - .L_2)
	.align		4
.L_2:
        /*0010*/ 	.word	index@(_Z9main_workPcS_PiS0_S0_S0_S0_S0_S0_S0_S0_iiiii)
        /*0014*/ 	.word	0x00000000


	//----- nvinfo : EIATTR_MIN_STACK_SIZE
	.align		4
.L_3:
        /*0018*/ 	.byte	0x04, 0x12
        /*001a*/ 	.short	(.L_5 - .L_4)
	.align		4
.L_4:
        /*001c*/ 	.word	index@(_Z9main_workPcS_PiS0_S0_S0_S0_S0_S0_S0_S0_iiiii)
        /*0020*/ 	.word	0x00000000
.L_5:


//--------------------- .nv.compat                --------------------------
	.section	.nv.compat,"",@"SHT_CUDA_COMPAT_INFO"
	.align	4
        /*0000*/ 	.byte	0x02, 0x09, 0x00, 0x00, 0x02, 0x02, 0x01, 0x00, 0x02, 0x05, 0x05, 0x00, 0x03, 0x07, 0x01, 0x01
        /*0010*/ 	.byte	0x02, 0x03, 0x00, 0x00, 0x02, 0x06, 0x01, 0x00, 0x04, 0x0b, 0x08, 0x00, 0x09, 0x00, 0x00, 0x00
        /*0020*/ 	.byte	0x00, 0x00, 0x00, 0x00


//--------------------- .nv.info._Z9main_workPcS_PiS0_S0_S0_S0_S0_S0_S0_S0_iiiii --------------------------
	.section	.nv.info._Z9main_workPcS_PiS0_S0_S0_S0_S0_S0_S0_S0_iiiii,"",@"SHT_CUDA_INFO"
	.sectionflags	@""
	.align	4


	//----- nvinfo : EIATTR_CUDA_API_VERSION
	.align		4
        /*0000*/ 	.byte	0x04, 0x37
        /*0002*/ 	.short	(.L_7 - .L_6)
.L_6:
        /*0004*/ 	.word	0x00000082


	//----- nvinfo : EIATTR_KPARAM_INFO
	.align		4
.L_7:
        /*0008*/ 	.byte	0x04, 0x17
        /*000a*/ 	.short	(.L_9 - .L_8)
.L_8:
        /*000c*/ 	.word	0x00000000
        /*0010*/ 	.short	0x000f
        /*0012*/ 	.short	0x0068
        /*0014*/ 	.byte	0x00, 0xf0, 0x11, 0x00


	//----- nvinfo : EIATTR_KPARAM_INFO
	.align		4
.L_9:
        /*0018*/ 	.byte	0x04, 0x17
        /*001a*/ 	.short	(.L_11 - .L_10)
.L_10:
        /*001c*/ 	.word	0x00000000
        /*0020*/ 	.short	0x000e
        /*0022*/ 	.short	0x0064
        /*0024*/ 	.byte	0x00, 0xf0, 0x11, 0x00


	//----- nvinfo : EIATTR_KPARAM_INFO
	.align		4
.L_11:
        /*0028*/ 	.byte	0x04, 0x17
        /*002a*/ 	.short	(.L_13 - .L_12)
.L_12:
        /*002c*/ 	.word	0x00000000
        /*0030*/ 	.short	0x000d
        /*0032*/ 	.short	0x0060
        /*0034*/ 	.byte	0x00, 0xf0, 0x11, 0x00


	//----- nvinfo : EIATTR_KPARAM_INFO
	.align		4
.L_13:
        /*0038*/ 	.byte	0x04, 0x17
        /*003a*/ 	.short	(.L_15 - .L_14)
.L_14:
        /*003c*/ 	.word	0x00000000
        /*0040*/ 	.short	0x000c
        /*0042*/ 	.short	0x005c
        /*0044*/ 	.byte	0x00, 0xf0, 0x11, 0x00


	//----- nvinfo : EIATTR_KPARAM_INFO
	.align		4
.L_15:
        /*0048*/ 	.byte	0x04, 0x17
        /*004a*/ 	.short	(.L_17 - .L_16)
.L_16:
        /*004c*/ 	.word	0x00000000
        /*0050*/ 	.short	0x000b
        /*0052*/ 	.short	0x0058
        /*0054*/ 	.byte	0x00, 0xf0, 0x11, 0x00


	//----- nvinfo : EIATTR_KPARAM_INFO
	.align		4
.L_17:
        /*0058*/ 	.byte	0x04, 0x17
        /*005a*/ 	.short	(.L_19 - .L_18)
.L_18:
        /*005c*/ 	.word	0x00000000
        /*0060*/ 	.short	0x000a
        /*0062*/ 	.short	0x0050
        /*0064*/ 	.byte	0x00, 0xf5, 0x21, 0x00


	//----- nvinfo : EIATTR_KPARAM_INFO
	.align		4
.L_19:
        /*0068*/ 	.byte	0x04, 0x17
        /*006a*/ 	.short	(.L_21 - .L_20)
.L_20:
        /*006c*/ 	.word	0x00000000
        /*0070*/ 	.short	0x0009
        /*0072*/ 	.short	0x0048
        /*0074*/ 	.byte	0x00, 0xf5, 0x21, 0x00


	//----- nvinfo : EIATTR_KPARAM_INFO
	.align		4
.L_21:
        /*0078*/ 	.byte	0x04, 0x17
        /*007a*/ 	.short	(.L_23 - .L_22)
.L_22:
        /*007c*/ 	.word	0x00000000
        /*0080*/ 	.short	0x0008
        /*0082*/ 	.short	0x0040
        /*0084*/ 	.byte	0x00, 0xf5, 0x21, 0x00


	//----- nvinfo : EIATTR_KPARAM_INFO
	.align		4
.L_23:
        /*0088*/ 	.byte	0x04, 0x17
        /*008a*/ 	.short	(.L_25 - .L_24)
.L_24:
        /*008c*/ 	.word	0x00000000
        /*0090*/ 	.short	0x0007
        /*0092*/ 	.short	0x0038
        /*0094*/ 	.byte	0x00, 0xf5, 0x21, 0x00


	//----- nvinfo : EIATTR_KPARAM_INFO
	.align		4
.L_25:
        /*0098*/ 	.byte	0x04, 0x17
        /*009a*/ 	.short	(.L_27 - .L_26)
.L_26:
        /*009c*/ 	.word	0x00000000
        /*00a0*/ 	.short	0x0006
        /*00a2*/ 	.short	0x0030
        /*00a4*/ 	.byte	0x00, 0xf5, 0x21, 0x00


	//----- nvinfo : EIATTR_KPARAM_INFO
	.align		4
.L_27:
        /*00a8*/ 	.byte	0x04, 0x17
        /*00aa*/ 	.short	(.L_29 - .L_28)
.L_28:
        /*00ac*/ 	.word	0x00000000
        /*00b0*/ 	.short	0x0005
        /*00b2*/ 	.short	0x0028
        /*00b4*/ 	.byte	0x00, 0xf5, 0x21, 0x00


	//----- nvinfo : EIATTR_KPARAM_INFO
	.align		4
.L_29:
        /*00b8*/ 	.byte	0x04, 0x17
        /*00ba*/ 	.short	(.L_31 - .L_30)
.L_30:
        /*00bc*/ 	.word	0x00000000
        /*00c0*/ 	.short	0x0004
        /*00c2*/ 	.short	0x0020
        /*00c4*/ 	.byte	0x00, 0xf5, 0x21, 0x00


	//----- nvinfo : EIATTR_KPARAM_INFO
	.align		4
.L_31:
        /*00c8*/ 	.byte	0x04, 0x17
        /*00ca*/ 	.short	(.L_33 - .L_32)
.L_32:
        /*00cc*/ 	.word	0x00000000
        /*00d0*/ 	.short	0x0003
        /*00d2*/ 	.short	0x0018
        /*00d4*/ 	.byte	0x00, 0xf5, 0x21, 0x00


	//----- nvinfo : EIATTR_KPARAM_INFO
	.align		4
.L_33:
        /*00d8*/ 	.byte	0x04, 0x17
        /*00da*/ 	.short	(.L_35 - .L_34)
.L_34:
        /*00dc*/ 	.word	0x00000000
        /*00e0*/ 	.short	0x0002
        /*00e2*/ 	.short	0x0010
        /*00e4*/ 	.byte	0x00, 0xf5, 0x21, 0x00


	//----- nvinfo : EIATTR_KPARAM_INFO
	.align		4
.L_35:
        /*00e8*/ 	.byte	0x04, 0x17
        /*00ea*/ 	.short	(.L_37 - .L_36)
.L_36:
        /*00ec*/ 	.word	0x00000000
        /*00f0*/ 	.short	0x0001
        /*00f2*/ 	.short	0x0008
        /*00f4*/ 	.byte	0x00, 0xf5, 0x21, 0x00


	//----- nvinfo : EIATTR_KPARAM_INFO
	.align		4
.L_37:
        /*00f8*/ 	.byte	0x04, 0x17
        /*00fa*/ 	.short	(.L_39 - .L_38)
.L_38:
        /*00fc*/ 	.word	0x00000000
        /*0100*/ 	.short	0x0000
        /*0102*/ 	.short	0x0000
        /*0104*/ 	.byte	0x00, 0xf5, 0x21, 0x00


	//----- nvinfo : EIATTR_SPARSE_MMA_MASK
	.align		4
.L_39:
        /*0108*/ 	.byte	0x03, 0x50
        /*010a*/ 	.short	0x0000


	//----- nvinfo : EIATTR_MAXREG_COUNT
	.align		4
        /*010c*/ 	.byte	0x03, 0x1b
        /*010e*/ 	.short	0x00ff


	//----- nvinfo : EIATTR_NUM_BARRIERS
	.align		4
        /*0110*/ 	.byte	0x02, 0x4c
        /*0112*/ 	.byte	0x01
	.zero		1


	//----- nvinfo : EIATTR_MERCURY_ISA_VERSION
	.align		4
        /*0114*/ 	.byte	0x03, 0x5f
        /*0116*/ 	.short	0x0101


	//----- nvinfo : EIATTR_VRC_CTA_INIT_COUNT
	.align		4
        /*0118*/ 	.byte	0x02, 0x4a
	.zero		1
	.zero		1


	//----- nvinfo : EIATTR_EXIT_INSTR_OFFSETS
	.align		4
        /*011c*/ 	.byte	0x04, 0x1c
        /*011e*/ 	.short	(.L_41 - .L_40)


	//   ....[0]....
.L_40:
        /*0120*/ 	.word	0x00000070


	//   ....[1]....
        /*0124*/ 	.word	0x00000200


	//   ....[2]....
        /*0128*/ 	.word	0x00000230


	//   ....[3]....
        /*012c*/ 	.word	0x00000a70


	//----- nvinfo : EIATTR_CRS_STACK_SIZE
	.align		4
.L_41:
        /*0130*/ 	.byte	0x04, 0x1e
        /*0132*/ 	.short	(.L_43 - .L_42)
.L_42:
        /*0134*/ 	.word	0x00000000


	//----- nvinfo : EIATTR_CBANK_PARAM_SIZE
	.align		4
.L_43:
        /*0138*/ 	.byte	0x03, 0x19
        /*013a*/ 	.short	0x006c


	//----- nvinfo : EIATTR_PARAM_CBANK
	.align		4
        /*013c*/ 	.byte	0x04, 0x0a
        /*013e*/ 	.short	(.L_45 - .L_44)
	.align		4
.L_44:
        /*0140*/ 	.word	index@(.nv.constant0._Z9main_workPcS_PiS0_S0_S0_S0_S0_S0_S0_S0_iiiii)
        /*0144*/ 	.short	0x0380
        /*0146*/ 	.short	0x006c


	//----- nvinfo : EIATTR_SW_WAR
	.align		4
.L_45:
        /*0148*/ 	.byte	0x04, 0x36
        /*014a*/ 	.short	(.L_47 - .L_46)
.L_46:
        /*014c*/ 	.word	0x00000008
.L_47:


//--------------------- .nv.callgraph             --------------------------
	.section	.nv.callgraph,"",@"SHT_CUDA_CALLGRAPH"
	.align	4
	.sectionentsize	8
	.align		4
        /*0000*/ 	.word	0x00000000
	.align		4
        /*0004*/ 	.word	0xffffffff
	.align		4
        /*0008*/ 	.word	0x00000000
	.align		4
        /*000c*/ 	.word	0xfffffffe
	.align		4
        /*0010*/ 	.word	0x00000000
	.align		4
        /*0014*/ 	.word	0xfffffffd
	.align		4
        /*0018*/ 	.word	0x00000000
	.align		4
        /*001c*/ 	.word	0xfffffffc


//--------------------- .text._Z9main_workPcS_PiS0_S0_S0_S0_S0_S0_S0_S0_iiiii --------------------------
	.section	.text._Z9main_workPcS_PiS0_S0_S0_S0_S0_S0_S0_S0_iiiii,"ax",@progbits
	.align	128
        .global         _Z9main_workPcS_PiS0_S0_S0_S0_S0_S0_S0_S0_iiiii
        .type           _Z9main_workPcS_PiS0_S0_S0_S0_S0_S0_S0_S0_iiiii,@function
        .size           _Z9main_workPcS_PiS0_S0_S0_S0_S0_S0_S0_S0_iiiii,(.L_x_9 - _Z9main_workPcS_PiS0_S0_S0_S0_S0_S0_S0_S0_iiiii)
        .other          _Z9main_workPcS_PiS0_S0_S0_S0_S0_S0_S0_S0_iiiii,@"STO_CUDA_ENTRY STV_DEFAULT"
_Z9main_workPcS_PiS0_S0_S0_S0_S0_S0_S0_S0_iiiii:
.text._Z9main_workPcS_PiS0_S0_S0_S0_S0_S0_S0_S0_iiiii:
[----:B------:R-:W-:Y:S01]  /*0000*/  LDC R1, c[0x0][0x37c] ;  /* 0x0000df00ff017b82 */ /* 0x000fe20000000800 */
[----:B------:R-:W0:Y:S07]  /*0010*/  S2R R3, SR_TID.X ;  /* 0x0000000000037919 */ /* 0x000e2e0000002100 */
[----:B------:R-:W0:Y:S01]  /*0020*/  S2UR UR4, SR_CTAID.X ;  /* 0x00000000000479c3 */ /* 0x000e220000002500 */
[----:B------:R-:W1:Y:S07]  /*0030*/  LDCU UR5, c[0x0][0x3e8] ;  /* 0x00007d00ff0577ac */ /* 0x000e6e0008000800 */
[----:B------:R-:W0:Y:S02]  /*0040*/  LDC R0, c[0x0][0x360] ;  /* 0x0000d800ff007b82 */ /* 0x000e240000000800 */
[----:B0-----:R-:W-:-:S05]  /*0050*/  IMAD R0, R0, UR4, R3 ;  /* 0x0000000400007c24 */ /* 0x001fca000f8e0203 */
[----:B-1----:R-:W-:-:S13]  /*0060*/  ISETP.GT.AND P0, PT, R0, UR5, PT ;  /* 0x0000000500007c0c */ /* 0x002fda000bf04270 */
[----:B------:R-:W-:Y:S05]  /*0070*/  @P0 EXIT ;  /* 0x000000000000094d */ /* 0x000fea0003800000 */
[----:B------:R-:W0:Y:S01]  /*0080*/  LDC R15, c[0x0][0x3e4] ;  /* 0x0000f900ff0f7b82 */ /* 0x000e220000000800 */
[----:B------:R-:W1:Y:S07]  /*0090*/  LDCU.64 UR6, c[0x0][0x358] ;  /* 0x00006b00ff0677ac */ /* 0x000e6e0008000a00 */
[----:B------:R-:W-:Y:S01]  /*00a0*/  BAR.SYNC.DEFER_BLOCKING 0x0 ;  /* 0x0000000000007b1d */ /* 0x000fe20000010000 */
[C---:B0-----:R-:W-:Y:S02]  /*00b0*/  ISETP.GE.AND P0, PT, R15.reuse, 0x1, PT ;  /* 0x000000010f00780c */ /* 0x041fe40003f06270 */
[----:B------:R-:W-:-:S02]  /*00c0*/  ISETP.NE.AND P1, PT, R15, RZ, PT ;  /* 0x000000ff0f00720c */ /* 0x000fc40003f25270 */
[C---:B------:R-:W-:Y:S02]  /*00d0*/  ISETP.NE.OR P0, PT, R0.reuse, RZ, !P0 ;  /* 0x000000ff0000720c */ /* 0x040fe40004705670 */
[----:B------:R-:W-:-:S11]  /*00e0*/  ISETP.LT.OR P1, PT, R0, 0x1, P1 ;  /* 0x000000010000780c */ /* 0x000fd60000f21670 */
[----:B------:R-:W0:Y:S08]  /*00f0*/  @!P0 LDC.64 R6, c[0x0][0x3d8] ;  /* 0x0000f600ff068b82 */ /* 0x000e300000000a00 */
[----:B------:R-:W1:Y:S08]  /*0100*/  @!P0 LDC.64 R2, c[0x0][0x398] ;  /* 0x0000e600ff028b82 */ /* 0x000e700000000a00 */
[----:B------:R-:W2:Y:S01]  /*0110*/  @!P0 LDC.64 R4, c[0x0][0x3b8] ;  /* 0x0000ee00ff048b82 */ /* 0x000ea20000000a00 */
[----:B0-----:R-:W-:-:S04]  /*0120*/  @!P0 IMAD R7, R15, R6, R7 ;  /* 0x000000060f078224 */ /* 0x001fc800078e0207 */
[----:B------:R-:W-:Y:S01]  /*0130*/  @!P0 IMAD.IADD R9, R7, 0x1, R6 ;  /* 0x0000000107098824 */ /* 0x000fe200078e0206 */
[----:B-1----:R0:W-:Y:S04]  /*0140*/  @!P0 STG.E desc[UR6][R2.64], R7 ;  /* 0x0000000702008986 */ /* 0x0021e8000c101906 */
[----:B--2---:R0:W-:Y:S01]  /*0150*/  @!P0 STG.E desc[UR6][R4.64], R9 ;  /* 0x0000000904008986 */ /* 0x0041e2000c101906 */
[----:B------:R-:W-:Y:S05]  /*0160*/  @P1 BRA `(.L_x_0) ;  /* 0x0000000000281947 */ /* 0x000fea0003800000 */
[----:B0-----:R-:W0:Y:S08]  /*0170*/  LDC.64 R6, c[0x0][0x3d8] ;  /* 0x0000f600ff067b82 */ /* 0x001e300000000a00 */
[----:B------:R-:W1:Y:S08]  /*0180*/  LDC.64 R2, c[0x0][0x390] ;  /* 0x0000e400ff027b82 */ /* 0x000e700000000a00 */
[----:B------:R-:W2:Y:S01]  /*0190*/  LDC.64 R4, c[0x0][0x3a0] ;  /* 0x0000e800ff047b82 */ /* 0x000ea20000000a00 */
[----:B0-----:R-:W-:-:S04]  /*01a0*/  IMAD R7, R0, R6, R7 ;  /* 0x0000000600077224 */ /* 0x001fc800078e0207 */
[----:B------:R-:W-:Y:S02]  /*01b0*/  IMAD.IADD R9, R7, 0x1, R6 ;  /* 0x0000000107097824 */ /* 0x000fe400078e0206 */
[----:B-1----:R-:W-:-:S05]  /*01c0*/  IMAD.WIDE.U32 R2, R0, 0x4, R2 ;  /* 0x0000000400027825 */ /* 0x002fca00078e0002 */
[----:B------:R-:W-:Y:S01]  /*01d0*/  STG.E desc[UR6][R2.64], R7 ;  /* 0x0000000702007986 */ /* 0x000fe2000c101906 */
[----:B--2---:R-:W-:-:S05]  /*01e0*/  IMAD.WIDE.U32 R4, R0, 0x4, R4 ;  /* 0x0000000400047825 */ /* 0x004fca00078e0004 */
[----:B------:R-:W-:Y:S01]  /*01f0*/  STG.E desc[UR6][R4.64], R9 ;  /* 0x0000000904007986 */ /* 0x000fe2000c101906 */
[----:B------:R-:W-:Y:S05]  /*0200*/  EXIT ;  /* 0x000000000000794d */ /* 0x000fea0003800000 */
.L_x_0:
[----:B0-----:R-:W-:-:S04]  /*0210*/  VIMNMX R2, PT, PT, R0, R15, PT ;  /* 0x0000000f00027248 */ /* 0x001fc80003fe0100 */
[----:B------:R-:W-:-:S13]  /*0220*/  ISETP.GE.AND P0, PT, R2, 0x1, PT ;  /* 0x000000010200780c */ /* 0x000fda0003f06270 */
[----:B------:R-:W-:Y:S05]  /*0230*/  @!P0 EXIT ;  /* 0x000000000000894d */ /* 0x000fea0003800000 */
[----:B------:R-:W0:Y:S08]  /*0240*/  LDC.64 R2, c[0x0][0x3a0] ;  /* 0x0000e800ff027b82 */ /* 0x000e300000000a00 */
[----:B------:R-:W1:Y:S08]  /*0250*/  LDC.64 R4, c[0x0][0x390] ;  /* 0x0000e400ff047b82 */ /* 0x000e700000000a00 */
[----:B------:R-:W2:Y:S01]  /*0260*/  LDC.64 R8, c[0x0][0x3d8] ;  /* 0x0000f600ff087b82 */ /* 0x000ea20000000a00 */
[----:B0-----:R-:W-:-:S07]  /*0270*/  IMAD.WIDE.U32 R6, R0, 0x4, R2 ;  /* 0x0000000400067825 */ /* 0x001fce00078e0002 */
[----:B------:R-:W0:Y:S01]  /*0280*/  LDC.64 R2, c[0x0][0x3a8] ;  /* 0x0000ea00ff027b82 */ /* 0x000e220000000a00 */
[----:B------:R3:W2:Y:S01]  /*0290*/  LDG.E R6, desc[UR6][R6.64] ;  /* 0x0000000606067981 */ /* 0x0006a2000c1e1900 */
[----:B-1----:R-:W-:-:S06]  /*02a0*/  IMAD.WIDE.U32 R10, R0, 0x4, R4 ;  /* 0x00000004000a7825 */ /* 0x002fcc00078e0004 */
[----:B------:R-:W2:Y:S01]  /*02b0*/  LDG.E R10, desc[UR6][R10.64] ;  /* 0x000000060a0a7981 */ /* 0x000ea2000c1e1900 */
[----:B------:R-:W-:Y:S05]  /*02c0*/  WARPSYNC.ALL ;  /* 0x0000000000007948 */ /* 0x000fea0003800000 */
[----:B------:R-:W1:Y:S01]  /*02d0*/  LDCU.128 UR8, c[0x0][0x380] ;  /* 0x00007000ff0877ac */ /* 0x000e620008000c00 */
[C---:B0-----:R-:W-:Y:S01]  /*02e0*/  IMAD.WIDE.U32 R2, R0.reuse, 0x4, R2 ;  /* 0x0000000400027825 */ /* 0x041fe200078e0002 */
[----:B-1----:R-:W-:Y:S02]  /*02f0*/  IADD3 R14, P1, PT, R0, UR10, RZ ;  /* 0x0000000a000e7c10 */ /* 0x002fe4000ff3e0ff */
[----:B------:R-:W-:-:S03]  /*0300*/  IADD3 R12, P0, PT, R15, UR8, RZ ;  /* 0x000000080f0c7c10 */ /* 0x000fc6000ff1e0ff */
[----:B------:R-:W-:Y:S02]  /*0310*/  IMAD.X R15, RZ, RZ, UR11, P1 ;  /* 0x0000000bff0f7e24 */ /* 0x000fe400088e06ff */
[----:B---3--:R-:W-:-:S04]  /*0320*/  VIADD R7, R0, 0xffffffff ;  /* 0xffffffff00077836 */ /* 0x008fc80000000000 */
[----:B------:R-:W-:Y:S01]  /*0330*/  IMAD.WIDE.U32 R4, R7, 0x4, R4 ;  /* 0x0000000407047825 */ /* 0x000fe200078e0004 */
[----:B--2---:R-:W-:Y:S02]  /*0340*/  VIADDMNMX R13, R10, R9, R6, PT ;  /* 0x000000090a0d7246 */ /* 0x004fe40003800106 */
[----:B------:R-:W0:Y:S03]  /*0350*/  LDC.64 R10, c[0x0][0x3c0] ;  /* 0x0000f000ff0a7b82 */ /* 0x000e260000000a00 */
[----:B------:R-:W-:-:S05]  /*0360*/  IMAD.IADD R17, R13, 0x1, R8 ;  /* 0x000000010d117824 */ /* 0x000fca00078e0208 */
[----:B------:R1:W-:Y:S01]  /*0370*/  STG.E desc[UR6][R2.64], R17 ;  /* 0x0000001102007986 */ /* 0x0003e2000c101906 */
[----:B------:R-:W-:Y:S01]  /*0380*/  BAR.SYNC.DEFER_BLOCKING 0x0 ;  /* 0x0000000000007b1d */ /* 0x000fe20000010000 */
[----:B------:R-:W-:-:S05]  /*0390*/  IADD3.X R13, PT, PT, RZ, UR9, RZ, P0, !PT ;  /* 0x00000009ff0d7c10 */ /* 0x000fca00087fe4ff */
[----:B------:R-:W2:Y:S04]  /*03a0*/  LDG.E.U8 R12, desc[UR6][R12.64] ;  /* 0x000000060c0c7981 */ /* 0x000ea8000c1e1100 */
[----:B------:R-:W2:Y:S01]  /*03b0*/  LDG.E.U8 R15, desc[UR6][R14.64] ;  /* 0x000000060e0f7981 */ /* 0x000ea2000c1e1100 */
[----:B------:R-:W-:Y:S06]  /*03c0*/  BAR.SYNC.DEFER_BLOCKING 0x0 ;  /* 0x0000000000007b1d */ /* 0x000fec0000010000 */
[----:B------:R-:W3:Y:S04]  /*03d0*/  LDG.E R7, desc[UR6][R2.64] ;  /* 0x0000000602077981 */ /* 0x000ee8000c1e1900 */
[----:B------:R-:W3:Y:S01]  /*03e0*/  LDG.E R16, desc[UR6][R4.64] ;  /* 0x0000000604107981 */ /* 0x000ee2000c1e1900 */
[----:B0-----:R-:W-:Y:S01]  /*03f0*/  IMAD.WIDE.U32 R10, R0, 0x4, R10 ;  /* 0x00000004000a7825 */ /* 0x001fe200078e000a */
[----:B--2---:R-:W-:-:S02]  /*0400*/  ISETP.NE.AND P0, PT, R12, R15, PT ;  /* 0x0000000f0c00720c */ /* 0x004fc40003f05270 */
[----:B------:R-:W0:Y:S02]  /*0410*/  LDC.64 R12, c[0x0][0x3c8] ;  /* 0x0000f200ff0c7b82 */ /* 0x000e240000000a00 */
[----:B------:R-:W-:-:S04]  /*0420*/  SEL R6, RZ, 0x1, !P0 ;  /* 0x00000001ff067807 */ /* 0x000fc80004000000 */
[----:B---3--:R-:W-:-:S05]  /*0430*/  VIADDMNMX R7, R16, R6, R7, PT ;  /* 0x0000000610077246 */ /* 0x008fca0003800107 */
[----:B------:R2:W-:Y:S01]  /*0440*/  STG.E desc[UR6][R10.64], R7 ;  /* 0x000000070a007986 */ /* 0x0005e2000c101906 */
[----:B------:R-:W-:Y:S06]  /*0450*/  BAR.SYNC.DEFER_BLOCKING 0x0 ;  /* 0x0000000000007b1d */ /* 0x000fec0000010000 */
[----:B------:R-:W3:Y:S01]  /*0460*/  LDG.E R14, desc[UR6][R10.64] ;  /* 0x000000060a0e7981 */ /* 0x000ee2000c1e1900 */
[C---:B------:R-:W-:Y:S01]  /*0470*/  IADD3 R15, PT, PT, -R0.reuse, RZ, RZ ;  /* 0x000000ff000f7210 */ /* 0x040fe20007ffe1ff */
[----:B0-----:R-:W-:-:S04]  /*0480*/  IMAD.WIDE.U32 R12, R0, 0x4, R12 ;  /* 0x00000004000c7825 */ /* 0x001fc800078e000c */
[----:B------:R-:W-:-:S04]  /*0490*/  IMAD R9, R8, R15, R9 ;  /* 0x0000000f08097224 */ /* 0x000fc800078e0209 */
[----:B---3--:R-:W-:Y:S02]  /*04a0*/  IMAD.IADD R15, R14, 0x1, R9 ;  /* 0x000000010e0f7824 */ /* 0x008fe400078e0209 */
[----:B------:R-:W0:Y:S03]  /*04b0*/  LDC.64 R8, c[0x0][0x3d0] ;  /* 0x0000f400ff087b82 */ /* 0x000e260000000a00 */
[----:B------:R3:W-:Y:S05]  /*04c0*/  STG.E desc[UR6][R12.64], R15 ;  /* 0x0000000f0c007986 */ /* 0x0007ea000c101906 */
[----:B------:R-:W-:Y:S06]  /*04d0*/  BAR.SYNC.DEFER_BLOCKING 0x0 ;  /* 0x0000000000007b1d */ /* 0x000fec0000010000 */
[----:B-1----:R-:W4:Y:S01]  /*04e0*/  LDG.E R17, desc[UR6][R12.64] ;  /* 0x000000060c117981 */ /* 0x002f22000c1e1900 */
[----:B0-----:R-:W-:-:S05]  /*04f0*/  IMAD.WIDE.U32 R8, R0, 0x4, R8 ;  /* 0x0000000400087825 */ /* 0x001fca00078e0008 */
[----:B----4-:R3:W-:Y:S01]  /*0500*/  STG.E desc[UR6][R8.64], R17 ;  /* 0x0000001108007986 */ /* 0x0107e2000c101906 */
[----:B------:R-:W-:Y:S06]  /*0510*/  BAR.SYNC.DEFER_BLOCKING 0x0 ;  /* 0x0000000000007b1d */ /* 0x000fec0000010000 */
[----:B--2---:R3:W5:Y:S01]  /*0520*/  LDG.E R7, desc[UR6][R8.64] ;  /* 0x0000000608077981 */ /* 0x004762000c1e1900 */
[C---:B------:R-:W-:Y:S01]  /*0530*/  ISETP.GE.U32.AND P0, PT, R0.reuse, 0x4, PT ;  /* 0x000000040000780c */ /* 0x040fe20003f06070 */
[----:B------:R-:W-:Y:S01]  /*0540*/  BSSY.RECONVERGENT B0, `(.L_x_1) ;  /* 0x0000027000007945 */ /* 0x000fe20003800200 */
[----:B------:R-:W-:Y:S01]  /*0550*/  LOP3.LUT R14, R0, 0x3, RZ, 0xc0, !PT ;  /* 0x00000003000e7812 */ /* 0x000fe200078ec0ff */
[----:B------:R-:W-:-:S10]  /*0560*/  IMAD.MOV.U32 R19, RZ, RZ, 0x1 ;  /* 0x00000001ff137424 */ /* 0x000fd400078e00ff */
[----:B---3--:R-:W-:Y:S05]  /*0570*/  @!P0 BRA `(.L_x_2) ;  /* 0x00000000008c8947 */ /* 0x008fea0003800000 */
[----:B------:R-:W0:Y:S01]  /*0580*/  LDCU.64 UR4, c[0x0][0x3c8] ;  /* 0x00007900ff0477ac */ /* 0x000e220008000a00 */
[----:B------:R-:W-:Y:S01]  /*0590*/  LOP3.LUT R10, R0, 0x7ffffffc, RZ, 0xc0, !PT ;  /* 0x7ffffffc000a7812 */ /* 0x000fe200078ec0ff */
[----:B------:R-:W-:Y:S01]  /*05a0*/  HFMA2 R19, -RZ, RZ, 0, 0 ;  /* 0x00000000ff137431 */ /* 0x000fe200000001ff */
[----:B------:R-:W-:Y:S03]  /*05b0*/  BSSY.RECONVERGENT B1, `(.L_x_3) ;  /* 0x000001e000017945 */ /* 0x000fe60003800200 */
[----:B------:R-:W-:Y:S01]  /*05c0*/  IMAD.MOV R12, RZ, RZ, -R10 ;  /* 0x000000ffff0c7224 */ /* 0x000fe200078e0a0a */
[----:B0-----:R-:W-:-:S04]  /*05d0*/  UIADD3 UR4, UP0, UPT, UR4, 0x8, URZ ;  /* 0x0000000804047890 */ /* 0x001fc8000ff1e0ff */
[----:B------:R-:W-:Y:S02]  /*05e0*/  UIADD3.X UR5, UPT, UPT, URZ, UR5, URZ, UP0, !UPT ;  /* 0x00000005ff057290 */ /* 0x000fe400087fe4ff */
[----:B------:R-:W-:-:S04]  /*05f0*/  IMAD.U32 R13, RZ, RZ, UR4 ;  /* 0x00000004ff0d7e24 */ /* 0x000fc8000f8e00ff */
[----:B------:R-:W-:-:S07]  /*0600*/  MOV R16, UR5 ;  /* 0x0000000500107c02 */ /* 0x000fce0008000f00 */
.L_x_4:
[----:B------:R-:W-:Y:S02]  /*0610*/  IMAD.MOV.U32 R10, RZ, RZ, R13 ;  /* 0x000000ffff0a7224 */ /* 0x000fe400078e000d */
[----:B------:R-:W-:-:S05]  /*0620*/  IMAD.MOV.U32 R11, RZ, RZ, R16 ;  /* 0x000000ffff0b7224 */ /* 0x000fca00078e0010 */
[----:B------:R-:W2:Y:S02]  /*0630*/  LDG.E R13, desc[UR6][R10.64+-0x4] ;  /* 0xfffffc060a0d7981 */ /* 0x000ea4000c1e1900 */
[----:B--2--5:R-:W-:-:S13]  /*0640*/  ISETP.GT.AND P0, PT, R7, R13, PT ;  /* 0x0000000d0700720c */ /* 0x024fda0003f04270 */
[----:B------:R0:W-:Y:S04]  /*0650*/  @P0 STG.E desc[UR6][R8.64], R13 ;  /* 0x0000000d08000986 */ /* 0x0001e8000c101906 */
[----:B-1----:R-:W2:Y:S01]  /*0660*/  LDG.E R15, desc[UR6][R10.64] ;  /* 0x000000060a0f7981 */ /* 0x002ea2000c1e1900 */
[----:B------:R-:W-:-:S04]  /*0670*/  @P0 MOV R7, R13 ;  /* 0x0000000d00070202 */ /* 0x000fc80000000f00 */
[----:B--2---:R-:W-:-:S13]  /*0680*/  ISETP.GT.AND P0, PT, R7, R15, PT ;  /* 0x0000000f0700720c */ /* 0x004fda0003f04270 */
[----:B------:R1:W-:Y:S04]  /*0690*/  @P0 STG.E desc[UR6][R8.64], R15 ;  /* 0x0000000f08000986 */ /* 0x0003e8000c101906 */
[----:B------:R-:W2:Y:S01]  /*06a0*/  LDG.E R17, desc[UR6][R10.64+0x4] ;  /* 0x000004060a117981 */ /* 0x000ea2000c1e1900 */
[----:B------:R-:W-:-:S05]  /*06b0*/  @P0 IMAD.MOV.U32 R7, RZ, RZ, R15 ;  /* 0x000000ffff070224 */ /* 0x000fca00078e000f */
[----:B--2---:R-:W-:-:S13]  /*06c0*/  ISETP.GT.AND P0, PT, R7, R17, PT ;  /* 0x000000110700720c */ /* 0x004fda0003f04270 */
[----:B------:R1:W-:Y:S04]  /*06d0*/  @P0 STG.E desc[UR6][R8.64], R17 ;  /* 0x0000001108000986 */ /* 0x0003e8000c101906 */
[----:B------:R-:W2:Y:S01]  /*06e0*/  LDG.E R18, desc[UR6][R10.64+0x8] ;  /* 0x000008060a127981 */ /* 0x000ea2000c1e1900 */
[----:B------:R-:W-:Y:S01]  /*06f0*/  @P0 IMAD.MOV.U32 R7, RZ, RZ, R17 ;  /* 0x000000ffff070224 */ /* 0x000fe200078e0011 */
[----:B------:R-:W-:Y:S02]  /*0700*/  IADD3 R12, PT, PT, R12, 0x4, RZ ;  /* 0x000000040c0c7810 */ /* 0x000fe40007ffe0ff */
[----:B0-----:R-:W-:Y:S02]  /*0710*/  IADD3 R13, P1, PT, R10, 0x10, RZ ;  /* 0x000000100a0d7810 */ /* 0x001fe40007f3e0ff */
[----:B------:R-:W-:-:S02]  /*0720*/  ISETP.NE.AND P2, PT, R12, RZ, PT ;  /* 0x000000ff0c00720c */ /* 0x000fc40003f45270 */
[----:B------:R-:W-:Y:S01]  /*0730*/  IADD3 R19, PT, PT, R19, 0x4, RZ ;  /* 0x0000000413137810 */ /* 0x000fe20007ffe0ff */
[----:B------:R-:W-:Y:S01]  /*0740*/  IMAD.X R16, RZ, RZ, R11, P1 ;  /* 0x000000ffff107224 */ /* 0x000fe200008e060b */
[----:B--2---:R-:W-:-:S13]  /*0750*/  ISETP.GT.AND P0, PT, R7, R18, PT ;  /* 0x000000120700720c */ /* 0x004fda0003f04270 */
[----:B------:R1:W-:Y:S01]  /*0760*/  @P0 STG.E desc[UR6][R8.64], R18 ;  /* 0x0000001208000986 */ /* 0x0003e2000c101906 */
[----:B------:R-:W-:Y:S01]  /*0770*/  @P0 IMAD.MOV.U32 R7, RZ, RZ, R18 ;  /* 0x000000ffff070224 */ /* 0x000fe200078e0012 */
[----:B------:R-:W-:Y:S06]  /*0780*/  @P2 BRA `(.L_x_4) ;  /* 0xfffffffc00a02947 */ /* 0x000fec000383ffff */
[----:B------:R-:W-:Y:S05]  /*0790*/  BSYNC.RECONVERGENT B1 ;  /* 0x0000000000017941 */ /* 0x000fea0003800200 */
.L_x_3:
[----:B------:R-:W-:-:S07]  /*07a0*/  VIADD R19, R19, 0x1 ;  /* 0x0000000113137836 */ /* 0x000fce0000000000 */
.L_x_2:
[----:B------:R-:W-:Y:S05]  /*07b0*/  BSYNC.RECONVERGENT B0 ;  /* 0x0000000000007941 */ /* 0x000fea0003800200 */
.L_x_1:
[----:B------:R-:W-:Y:S01]  /*07c0*/  ISETP.NE.AND P0, PT, R14, RZ, PT ;  /* 0x000000ff0e00720c */ /* 0x000fe20003f05270 */
[----:B------:R-:W-:-:S12]  /*07d0*/  BSSY.RECONVERGENT B0, `(.L_x_5) ;  /* 0x000000e000007945 */ /* 0x000fd80003800200 */
[----:B------:R-:W-:Y:S05]  /*07e0*/  @!P0 BRA `(.L_x_6) ;  /* 0x0000000000308947 */ /* 0x000fea0003800000 */
[----:B------:R-:W0:Y:S01]  /*07f0*/  LDC.64 R10, c[0x0][0x3c8] ;  /* 0x0000f200ff0a7b82 */ /* 0x000e220000000a00 */
[----:B------:R-:W-:Y:S02]  /*0800*/  IMAD.MOV R14, RZ, RZ, -R14 ;  /* 0x000000ffff0e7224 */ /* 0x000fe400078e0a0e */
[----:B0-----:R-:W-:-:S07]  /*0810*/  IMAD.WIDE.U32 R10, R19, 0x4, R10 ;  /* 0x00000004130a7825 */ /* 0x001fce00078e000a */
.L_x_7:
[----:B0-----:R0:W2:Y:S01]  /*0820*/  LDG.E R12, desc[UR6][R10.64] ;  /* 0x000000060a0c7981 */ /* 0x0010a2000c1e1900 */
[----:B------:R-:W-:-:S04]  /*0830*/  IADD3 R14, PT, PT, R14, 0x1, RZ ;  /* 0x000000010e0e7810 */ /* 0x000fc80007ffe0ff */
[----:B------:R-:W-:Y:S02]  /*0840*/  ISETP.NE.AND P2, PT, R14, RZ, PT ;  /* 0x000000ff0e00720c */ /* 0x000fe40003f45270 */
[----:B0-----:R-:W-:-:S05]  /*0850*/  IADD3 R10, P1, PT, R10, 0x4, RZ ;  /* 0x000000040a0a7810 */ /* 0x001fca0007f3e0ff */
[----:B------:R-:W-:Y:S01]  /*0860*/  IMAD.X R11, RZ, RZ, R11, P1 ;  /* 0x000000ffff0b7224 */ /* 0x000fe200008e060b */
[----:B--2--5:R-:W-:-:S13]  /*0870*/  ISETP.GT.AND P0, PT, R7, R12, PT ;  /* 0x0000000c0700720c */ /* 0x024fda0003f04270 */
[----:B------:R0:W-:Y:S01]  /*0880*/  @P0 STG.E desc[UR6][R8.64], R12 ;  /* 0x0000000c08000986 */ /* 0x0001e2000c101906 */
[----:B------:R-:W-:Y:S01]  /*0890*/  @P0 IMAD.MOV.U32 R7, RZ, RZ, R12 ;  /* 0x000000ffff070224 */ /* 0x000fe200078e000c */
[----:B------:R-:W-:Y:S06]  /*08a0*/  @P2 BRA `(.L_x_7) ;  /* 0xfffffffc00dc2947 */ /* 0x000fec000383ffff */
.L_x_6:
[----:B------:R-:W-:Y:S05]  /*08b0*/  BSYNC.RECONVERGENT B0 ;  /* 0x0000000000007941 */ /* 0x000fea0003800200 */
.L_x_5:
[----:B------:R-:W-:Y:S08]  /*08c0*/  BAR.SYNC.DEFER_BLOCKING 0x0 ;  /* 0x0000000000007b1d */ /* 0x000ff00000010000 */
[----:B-1----:R-:W1:Y:S08]  /*08d0*/  LDC R17, c[0x0][0x3d8] ;  /* 0x0000f600ff117b82 */ /* 0x002e700000000800 */
[----:B0-----:R-:W0:Y:S01]  /*08e0*/  LDC.64 R12, c[0x0][0x3b8] ;  /* 0x0000ee00ff0c7b82 */ /* 0x001e220000000a00 */
[----:B------:R2:W3:Y:S01]  /*08f0*/  LDG.E R8, desc[UR6][R8.64] ;  /* 0x0000000608087981 */ /* 0x0004e2000c1e1900 */
[C---:B------:R-:W-:Y:S01]  /*0900*/  ISETP.NE.AND P0, PT, R0.reuse, 0x1, PT ;  /* 0x000000010000780c */ /* 0x040fe20003f05270 */
[----:B-1---5:R-:W-:-:S02]  /*0910*/  IMAD R7, R0, R17, R17 ;  /* 0x0000001100077224 */ /* 0x022fc400078e0211 */
[----:B0-----:R-:W-:-:S10]  /*0920*/  IMAD.WIDE.U32 R12, R0, 0x4, R12 ;  /* 0x00000004000c7825 */ /* 0x001fd400078e000c */
[----:B------:R-:W0:Y:S08]  /*0930*/  @!P0 LDC.64 R14, c[0x0][0x398] ;  /* 0x0000e600ff0e8b82 */ /* 0x000e300000000a00 */
[----:B------:R-:W1:Y:S08]  /*0940*/  @!P0 LDC.64 R10, c[0x0][0x3b8] ;  /* 0x0000ee00ff0a8b82 */ /* 0x000e700000000a00 */
[----:B--2---:R-:W2:Y:S01]  /*0950*/  @!P0 LDC R9, c[0x0][0x3dc] ;  /* 0x0000f700ff098b82 */ /* 0x004ea20000000800 */
[----:B---3--:R-:W-:-:S05]  /*0960*/  IADD3 R7, PT, PT, R8, R7, RZ ;  /* 0x0000000708077210 */ /* 0x008fca0007ffe0ff */
[----:B------:R3:W-:Y:S02]  /*0970*/  STG.E desc[UR6][R12.64+0x4], R7 ;  /* 0x000004070c007986 */ /* 0x0007e4000c101906 */
[----:B------:R-:W-:Y:S06]  /*0980*/  BAR.SYNC.DEFER_BLOCKING 0x0 ;  /* 0x0000000000007b1d */ /* 0x000fec0000010000 */
[----:B0-----:R-:W2:Y:S04]  /*0990*/  @!P0 LDG.E R15, desc[UR6][R14.64] ;  /* 0x000000060e0f8981 */ /* 0x001ea8000c1e1900 */
[----:B-1----:R-:W2:Y:S02]  /*09a0*/  @!P0 LDG.E R8, desc[UR6][R10.64] ;  /* 0x000000060a088981 */ /* 0x002ea4000c1e1900 */
[----:B--2---:R-:W-:-:S05]  /*09b0*/  @!P0 VIADDMNMX R8, R15, R9, R8, PT ;  /* 0x000000090f088246 */ /* 0x004fca0003800108 */
[----:B------:R-:W-:Y:S02]  /*09c0*/  @!P0 IMAD.IADD R17, R8, 0x1, R17 ;  /* 0x0000000108118824 */ /* 0x000fe400078e0211 */
[----:B------:R-:W0:Y:S03]  /*09d0*/  LDC.64 R8, c[0x0][0x398] ;  /* 0x0000e600ff087b82 */ /* 0x000e260000000a00 */
[----:B------:R-:W-:Y:S05]  /*09e0*/  @!P0 STG.E desc[UR6][R10.64+0x4], R17 ;  /* 0x000004110a008986 */ /* 0x000fea000c101906 */
[----:B------:R-:W-:Y:S06]  /*09f0*/  BAR.SYNC.DEFER_BLOCKING 0x0 ;  /* 0x0000000000007b1d */ /* 0x000fec0000010000 */
[----:B------:R-:W2:Y:S04]  /*0a00*/  LDG.E R5, desc[UR6][R4.64] ;  /* 0x0000000604057981 */ /* 0x000ea8000c1e1900 */
[----:B------:R-:W4:Y:S04]  /*0a10*/  LDG.E R2, desc[UR6][R2.64] ;  /* 0x0000000602027981 */ /* 0x000f28000c1e1900 */
[----:B---3--:R-:W4:Y:S01]  /*0a20*/  LDG.E R13, desc[UR6][R12.64] ;  /* 0x000000060c0d7981 */ /* 0x008f22000c1e1900 */
[----:B--2---:R-:W-:Y:S01]  /*0a30*/  IADD3 R14, PT, PT, R6, R5, RZ ;  /* 0x00000005060e7210 */ /* 0x004fe20007ffe0ff */
[----:B0-----:R-:W-:-:S03]  /*0a40*/  IMAD.WIDE.U32 R6, R0, 0x4, R8 ;  /* 0x0000000400067825 */ /* 0x001fc600078e0008 */
[----:B----4-:R-:W-:-:S05]  /*0a50*/  VIMNMX3 R9, R2, R13, R14, PT ;  /* 0x0000000d0209720f */ /* 0x010fca000380010e */
[----:B------:R-:W-:Y:S01]  /*0a60*/  STG.E desc[UR6][R6.64], R9 ;  /* 0x0000000906007986 */ /* 0x000fe2000c101906 */
[----:B------:R-:W-:Y:S05]  /*0a70*/  EXIT ;  /* 0x000000000000794d */ /* 0x000fea0003800000 */
.L_x_8:
[----:B------:R-:W-:-:S00]  /*0a80*/  BRA `(.L_x_8) ;  /* 0xfffffffc00fc7947 */ /* 0x000fc0000383ffff */
[----:B------:R-:W-:-:S00]  /*0a90*/  NOP ;  /* 0x0000000000007918 */ /* 0x000fc00000000000 */
        /* <DEDUP_REMOVED lines=14> */
.L_x_9:


//--------------------- .nv.shared.reserved.0     --------------------------
	.section	.nv.shared.reserved.0,"aw",@nobits
	.weak		__nv_reservedSMEM_offset_0_alias
	.size		__nv_reservedSMEM_offset_0_alias, 0, 64
	.other		__nv_reservedSMEM_offset_0_alias,@"STO_CUDA_RESERVED_SHARED STV_DEFAULT"
__nv_reservedSMEM_offset_0_alias:
	.zero		0
	.zero		64


//--------------------- .nv.constant0._Z9main_workPcS_PiS0_S0_S0_S0_S0_S0_S0_S0_iiiii --------------------------
	.section	.nv.constant0._Z9main_workPcS_PiS0_S0_S0_S0_S0_S0_S0_S0_iiiii,"a",@progbits
	.sectionflags	@""
	.align	4
.nv.constant0._Z9main_workPcS_PiS0_S0_S0_S0_S0_S0_S0_S0_iiiii:
	.zero		1004


//--------------------- SYMBOLS --------------------------

	.type		.nv.reservedSmem.offset0,@object
	.size		.nv.reservedSmem.offset0,0x4
